	.headerflags	@"EF_CUDA_TEXMODE_UNIFIED EF_CUDA_64BIT_ADDRESS EF_CUDA_ACCELERATORS EF_CUDA_SM90 EF_CUDA_VIRTUAL_SM(EF_CUDA_SM90)"
	.elftype	@"ET_EXEC"


//--------------------- .nv.info                  --------------------------
	.section	.nv.info,"",@"SHT_CUDA_INFO"
	.align	4


	//----- nvinfo : EIATTR_REGCOUNT
	.align		4
        /*0000*/ 	.byte	0x04, 0x2f
        /*0002*/ 	.short	(.L_3 - .L_2)
	.align		4
.L_2:
        /*0004*/ 	.word	index@(triton_poi_fused__native_batch_norm_legit_no_training_add_relu_22)
        /*0008*/ 	.word	0x00000014


	//----- nvinfo : EIATTR_MIN_STACK_SIZE
	.align		4
.L_3:
        /*000c*/ 	.byte	0x04, 0x12
        /*000e*/ 	.short	(.L_5 - .L_4)
	.align		4
.L_4:
        /*0010*/ 	.word	index@(triton_poi_fused__native_batch_norm_legit_no_training_add_relu_22)
        /*0014*/ 	.word	0x00000000


	//----- nvinfo : EIATTR_FRAME_SIZE
	.align		4
.L_5:
        /*0018*/ 	.byte	0x04, 0x11
        /*001a*/ 	.short	(.L_7 - .L_6)
	.align		4
.L_6:
        /*001c*/ 	.word	index@(triton_poi_fused__native_batch_norm_legit_no_training_add_relu_22)
        /*0020*/ 	.word	0x00000000


	//----- nvinfo : EIATTR_MIN_STACK_SIZE
	.align		4
.L_7:
        /*0024*/ 	.byte	0x04, 0x12
        /*0026*/ 	.short	(.L_9 - .L_8)
	.align		4
.L_8:
        /*0028*/ 	.word	index@(triton_poi_fused__native_batch_norm_legit_no_training_add_relu_22)
        /*002c*/ 	.word	0x00000000
.L_9:


//--------------------- .nv.info.triton_poi_fused__native_batch_norm_legit_no_training_add_relu_22 --------------------------
	.section	.nv.info.triton_poi_fused__native_batch_norm_legit_no_training_add_relu_22,"",@"SHT_CUDA_INFO"
	.sectionflags	@""
	.align	4


	//----- nvinfo : EIATTR_CUDA_API_VERSION
	.align		4
        /*0000*/ 	.byte	0x04, 0x37
        /*0002*/ 	.short	(.L_11 - .L_10)
.L_10:
        /*0004*/ 	.word	0x0000007c


	//----- nvinfo : EIATTR_KPARAM_INFO
	.align		4
.L_11:
        /*0008*/ 	.byte	0x04, 0x17
        /*000a*/ 	.short	(.L_13 - .L_12)
.L_12:
        /*000c*/ 	.word	0x00000000
        /*0010*/ 	.short	0x0007
        /*0012*/ 	.short	0x0038
        /*0014*/ 	.byte	0x00, 0xf0, 0x11, 0x00


	//----- nvinfo : EIATTR_KPARAM_INFO
	.align		4
.L_13:
        /*0018*/ 	.byte	0x04, 0x17
        /*001a*/ 	.short	(.L_15 - .L_14)
.L_14:
        /*001c*/ 	.word	0x00000000
        /*0020*/ 	.short	0x0006
        /*0022*/ 	.short	0x0030
        /*0024*/ 	.byte	0x00, 0xf4, 0x21, 0x00


	//----- nvinfo : EIATTR_KPARAM_INFO
	.align		4
.L_15:
        /*0028*/ 	.byte	0x04, 0x17
        /*002a*/ 	.short	(.L_17 - .L_16)
.L_16:
        /*002c*/ 	.word	0x00000000
        /*0030*/ 	.short	0x0005
        /*0032*/ 	.short	0x0028
        /*0034*/ 	.byte	0x00, 0xf4, 0x21, 0x00


	//----- nvinfo : EIATTR_KPARAM_INFO
	.align		4
.L_17:
        /*0038*/ 	.byte	0x04, 0x17
        /*003a*/ 	.short	(.L_19 - .L_18)
.L_18:
        /*003c*/ 	.word	0x00000000
        /*0040*/ 	.short	0x0004
        /*0042*/ 	.short	0x0020
        /*0044*/ 	.byte	0x00, 0xf4, 0x21, 0x00


	//----- nvinfo : EIATTR_KPARAM_INFO
	.align		4
.L_19:
        /*0048*/ 	.byte	0x04, 0x17
        /*004a*/ 	.short	(.L_21 - .L_20)
.L_20:
        /*004c*/ 	.word	0x00000000
        /*0050*/ 	.short	0x0003
        /*0052*/ 	.short	0x0018
        /*0054*/ 	.byte	0x00, 0xf4, 0x21, 0x00


	//----- nvinfo : EIATTR_KPARAM_INFO
	.align		4
.L_21:
        /*0058*/ 	.byte	0x04, 0x17
        /*005a*/ 	.short	(.L_23 - .L_22)
.L_22:
        /*005c*/ 	.word	0x00000000
        /*0060*/ 	.short	0x0002
        /*0062*/ 	.short	0x0010
        /*0064*/ 	.byte	0x00, 0xf4, 0x21, 0x00


	//----- nvinfo : EIATTR_KPARAM_INFO
	.align		4
.L_23:
        /*0068*/ 	.byte	0x04, 0x17
        /*006a*/ 	.short	(.L_25 - .L_24)
.L_24:
        /*006c*/ 	.word	0x00000000
        /*0070*/ 	.short	0x0001
        /*0072*/ 	.short	0x0008
        /*0074*/ 	.byte	0x00, 0xf4, 0x21, 0x00


	//----- nvinfo : EIATTR_KPARAM_INFO
	.align		4
.L_25:
        /*0078*/ 	.byte	0x04, 0x17
        /*007a*/ 	.short	(.L_27 - .L_26)
.L_26:
        /*007c*/ 	.word	0x00000000
        /*0080*/ 	.short	0x0000
        /*0082*/ 	.short	0x0000
        /*0084*/ 	.byte	0x00, 0xf4, 0x21, 0x00


	//----- nvinfo : EIATTR_SPARSE_MMA_MASK
	.align		4
.L_27:
        /*0088*/ 	.byte	0x03, 0x50
        /*008a*/ 	.short	0x0000


	//----- nvinfo : EIATTR_MAXREG_COUNT
	.align		4
        /*008c*/ 	.byte	0x03, 0x1b
        /*008e*/ 	.short	0x00ff


	//----- nvinfo : EIATTR_EXIT_INSTR_OFFSETS
	.align		4
        /*0090*/ 	.byte	0x04, 0x1c
        /*0092*/ 	.short	(.L_29 - .L_28)


	//   ....[0]....
.L_28:
        /*0094*/ 	.word	0x00000420


	//----- nvinfo : EIATTR_REQNTID
	.align		4
.L_29:
        /*0098*/ 	.byte	0x04, 0x10
        /*009a*/ 	.short	(.L_31 - .L_30)
.L_30:
        /*009c*/ 	.word	0x00000080
        /*00a0*/ 	.word	0x00000001
        /*00a4*/ 	.word	0x00000001


	//----- nvinfo : EIATTR_CBANK_PARAM_SIZE
	.align		4
.L_31:
        /*00a8*/ 	.byte	0x03, 0x19
        /*00aa*/ 	.short	0x003c


	//----- nvinfo : EIATTR_PARAM_CBANK
	.align		4
        /*00ac*/ 	.byte	0x04, 0x0a
        /*00ae*/ 	.short	(.L_33 - .L_32)
	.align		4
.L_32:
        /*00b0*/ 	.word	index@(.nv.constant0.triton_poi_fused__native_batch_norm_legit_no_training_add_relu_22)
        /*00b4*/ 	.short	0x0210
        /*00b6*/ 	.short	0x003c


	//----- nvinfo : EIATTR_SW_WAR
	.align		4
.L_33:
        /*00b8*/ 	.byte	0x04, 0x36
        /*00ba*/ 	.short	(.L_35 - .L_34)
.L_34:
        /*00bc*/ 	.word	0x00000008
.L_35:


//--------------------- .nv.callgraph             --------------------------
	.section	.nv.callgraph,"",@"SHT_CUDA_CALLGRAPH"
	.align	4
	.sectionentsize	8
	.align		4
        /*0000*/ 	.word	0x00000000
	.align		4
        /*0004*/ 	.word	0xffffffff
	.align		4
        /*0008*/ 	.word	0x00000000
	.align		4
        /*000c*/ 	.word	0xfffffffe
	.align		4
        /*0010*/ 	.word	0x00000000
	.align		4
        /*0014*/ 	.word	0xfffffffd
	.align		4
        /*0018*/ 	.word	0x00000000
	.align		4
        /*001c*/ 	.word	0xfffffffc


//--------------------- .nv.constant4             --------------------------
	.section	.nv.constant4,"a",@progbits
	.align	8
	.align		8
.nv.constant4:
        /*0000*/ 	.dword	_$_str
	.align		8
        /*0008*/ 	.dword	_$_str_$_2


//--------------------- .text.triton_poi_fused__native_batch_norm_legit_no_training_add_relu_22 --------------------------
	.section	.text.triton_poi_fused__native_batch_norm_legit_no_training_add_relu_22,"ax",@progbits
	.align	128
        .global         triton_poi_fused__native_batch_norm_legit_no_training_add_relu_22
        .type           triton_poi_fused__native_batch_norm_legit_no_training_add_relu_22,@function
        .size           triton_poi_fused__native_batch_norm_legit_no_training_add_relu_22,(.L_x_1 - triton_poi_fused__native_batch_norm_legit_no_training_add_relu_22)
        .other          triton_poi_fused__native_batch_norm_legit_no_training_add_relu_22,@"STO_CUDA_ENTRY STV_DEFAULT"
triton_poi_fused__native_batch_norm_legit_no_training_add_relu_22:
.text.triton_poi_fused__native_batch_norm_legit_no_training_add_relu_22:
[----:B------:R-:W-:Y:S01]  /*0000*/  LDC R1, c[0x0][0x28] ;  /* 0x00000a00ff017b82 */ /* 0x000fe20000000800 */
[----:B------:R-:W1:Y:S07]  /*0010*/  S2R R0, SR_TID.X ;  /* 0x0000000000007919 */ /* 0x000e6e0000002100 */
[----:B------:R-:W2:Y:S01]  /*0020*/  LDC.64 R2, c[0x0][0x220] ;  /* 0x00008800ff027b82 */ /* 0x000ea20000000a00 */
[----:B------:R-:W-:Y:S01]  /*0030*/  ULDC.64 UR4, c[0x0][0x208] ;  /* 0x0000820000047ab9 */ /* 0x000fe20000000a00 */
[----:B------:R-:W3:Y:S06]  /*0040*/  S2R R7, SR_CTAID.X ;  /* 0x0000000000077919 */ /* 0x000eec0000002500 */
[----:B------:R-:W4:Y:S08]  /*0050*/  LDC.64 R8, c[0x0][0x228] ;  /* 0x00008a00ff087b82 */ /* 0x000f300000000a00 */
[----:B------:R-:W5:Y:S08]  /*0060*/  LDC.64 R10, c[0x0][0x230] ;  /* 0x00008c00ff0a7b82 */ /* 0x000f700000000a00 */
[----:B------:R-:W4:Y:S01]  /*0070*/  LDC.64 R12, c[0x0][0x238] ;  /* 0x00008e00ff0c7b82 */ /* 0x000f220000000a00 */
[----:B-1----:R-:W-:-:S02]  /*0080*/  SHF.L.U32 R0, R0, 0x1, RZ ;  /* 0x0000000100007819 */ /* 0x002fc400000006ff */
[----:B---3--:R-:W-:Y:S02]  /*0090*/  SHF.R.S32.HI R5, RZ, 0x17, R7 ;  /* 0x00000017ff057819 */ /* 0x008fe40000011407 */
[----:B------:R-:W-:Y:S02]  /*00a0*/  LOP3.LUT R0, R0, 0xfe, RZ, 0xc0, !PT ;  /* 0x000000fe00007812 */ /* 0x000fe400078ec0ff */
[----:B------:R-:W-:Y:S02]  /*00b0*/  SGXT R5, R5, 0x1 ;  /* 0x000000010505781a */ /* 0x000fe40000000200 */
[----:B------:R-:W-:Y:S02]  /*00c0*/  LEA R0, R7, R0, 0x8 ;  /* 0x0000000007007211 */ /* 0x000fe400078e40ff */
[----:B------:R-:W1:Y:S02]  /*00d0*/  LDC.64 R6, c[0x0][0x218] ;  /* 0x00008600ff067b82 */ /* 0x000e640000000a00 */
[----:B------:R-:W-:-:S04]  /*00e0*/  LEA.HI R5, R5, R0, RZ, 0xb ;  /* 0x0000000005057211 */ /* 0x000fc800078f58ff */
[----:B------:R-:W-:-:S04]  /*00f0*/  LOP3.LUT R5, R5, 0xfffff800, RZ, 0xc0, !PT ;  /* 0xfffff80005057812 */ /* 0x000fc800078ec0ff */
[----:B------:R-:W-:Y:S02]  /*0100*/  IADD3 R15, R0, -R5, RZ ;  /* 0x80000005000f7210 */ /* 0x000fe40007ffe0ff */
[----:B------:R-:W3:Y:S03]  /*0110*/  LDC.64 R4, c[0x0][0x210] ;  /* 0x00008400ff047b82 */ /* 0x000ee60000000a00 */
[----:B--2---:R-:W-:-:S06]  /*0120*/  IMAD.WIDE R2, R15, 0x4, R2 ;  /* 0x000000040f027825 */ /* 0x004fcc00078e0202 */
[----:B------:R-:W2:Y:S01]  /*0130*/  LDG.E.EL.64 R2, desc[UR4][R2.64] ;  /* 0x0000000402027981 */ /* 0x000ea2000c2e1b00 */
[----:B-1----:R-:W-:-:S04]  /*0140*/  IMAD.WIDE R6, R15, 0x4, R6 ;  /* 0x000000040f067825 */ /* 0x002fc800078e0206 */
[C---:B----4-:R-:W-:Y:S02]  /*0150*/  IMAD.WIDE R8, R15.reuse, 0x4, R8 ;  /* 0x000000040f087825 */ /* 0x050fe400078e0208 */
[----:B------:R-:W4:Y:S02]  /*0160*/  LDG.E.EL.64 R6, desc[UR4][R6.64] ;  /* 0x0000000406067981 */ /* 0x000f24000c2e1b00 */
[----:B-----5:R-:W-:Y:S02]  /*0170*/  IMAD.WIDE R10, R15, 0x4, R10 ;  /* 0x000000040f0a7825 */ /* 0x020fe400078e020a */
[----:B------:R-:W5:Y:S02]  /*0180*/  LDG.E.EL.64 R8, desc[UR4][R8.64] ;  /* 0x0000000408087981 */ /* 0x000f64000c2e1b00 */
[C---:B---3--:R-:W-:Y:S02]  /*0190*/  IMAD.WIDE R4, R0.reuse, 0x4, R4 ;  /* 0x0000000400047825 */ /* 0x048fe400078e0204 */
[----:B------:R-:W5:Y:S04]  /*01a0*/  LDG.E.EL.64 R10, desc[UR4][R10.64] ;  /* 0x000000040a0a7981 */ /* 0x000f68000c2e1b00 */
[----:B------:R-:W4:Y:S01]  /*01b0*/  LDG.E.64 R4, desc[UR4][R4.64] ;  /* 0x0000000404047981 */ /* 0x000f22000c1e1b00 */
[----:B0-----:R-:W-:-:S06]  /*01c0*/  IMAD.WIDE R12, R0, 0x4, R12 ;  /* 0x00000004000c7825 */ /* 0x001fcc00078e020c */
[----:B------:R-:W3:Y:S01]  /*01d0*/  LDG.E.64 R12, desc[UR4][R12.64] ;  /* 0x000000040c0c7981 */ /* 0x000ee2000c1e1b00 */
[----:B------:R-:W-:Y:S01]  /*01e0*/  HFMA2.MMA R16, -RZ, RZ, 1.625, 0 ;  /* 0x3e800000ff107435 */ /* 0x000fe200000001ff */
[----:B--2---:R-:W-:Y:S01]  /*01f0*/  FADD R2, R2, 9.9999997473787516356e-06 ;  /* 0x3727c5ac02027421 */ /* 0x004fe20000000000 */
[----:B------:R-:W-:-:S03]  /*0200*/  FADD R3, R3, 9.9999997473787516356e-06 ;  /* 0x3727c5ac03037421 */ /* 0x000fc60000000000 */
[----:B------:R-:W0:Y:S08]  /*0210*/  MUFU.SQRT R14, R2 ;  /* 0x00000002000e7308 */ /* 0x000e300000002000 */
[----:B------:R1:W2:Y:S01]  /*0220*/  MUFU.SQRT R15, R3 ;  /* 0x00000003000f7308 */ /* 0x0002a20000002000 */
[C---:B0-----:R-:W-:Y:S02]  /*0230*/  FSETP.GT.AND P0, PT, R14.reuse, 8.50705917302346158658e+37, PT ;  /* 0x7e8000000e00780b */ /* 0x041fe40003f04000 */
[----:B------:R-:W-:Y:S01]  /*0240*/  FSETP.GEU.AND P2, PT, R14, 1.175494350822287508e-38, PT ;  /* 0x008000000e00780b */ /* 0x000fe20003f4e000 */
[----:B-1----:R-:W0:Y:S01]  /*0250*/  LDC.64 R2, c[0x0][0x240] ;  /* 0x00009000ff027b82 */ /* 0x002e220000000a00 */
[----:B--2---:R-:W-:-:S02]  /*0260*/  FSETP.GT.AND P1, PT, R15, 8.50705917302346158658e+37, PT ;  /* 0x7e8000000f00780b */ /* 0x004fc40003f24000 */
[----:B------:R-:W-:-:S07]  /*0270*/  FSETP.GEU.AND P3, PT, R15, 1.175494350822287508e-38, PT ;  /* 0x008000000f00780b */ /* 0x000fce0003f6e000 */
[----:B------:R-:W-:-:S04]  /*0280*/  @P0 FMUL R14, R14, 0.25 ;  /* 0x3e8000000e0e0820 */ /* 0x000fc80000400000 */
[----:B------:R-:W-:Y:S01]  /*0290*/  @!P2 FMUL R14, R14, 16777216 ;  /* 0x4b8000000e0ea820 */ /* 0x000fe20000400000 */
[----:B------:R-:W-:-:S04]  /*02a0*/  @P1 FMUL R15, R15, 0.25 ;  /* 0x3e8000000f0f1820 */ /* 0x000fc80000400000 */
[----:B------:R-:W-:Y:S01]  /*02b0*/  @!P3 FMUL R15, R15, 16777216 ;  /* 0x4b8000000f0fb820 */ /* 0x000fe20000400000 */
[----:B------:R-:W1:Y:S01]  /*02c0*/  MUFU.RCP R14, R14 ;  /* 0x0000000e000e7308 */ /* 0x000e620000001000 */
[----:B------:R-:W-:-:S07]  /*02d0*/  FSEL R17, R16, 1, P0 ;  /* 0x3f80000010117808 */ /* 0x000fce0000000000 */
[----:B------:R-:W2:Y:S01]  /*02e0*/  MUFU.RCP R15, R15 ;  /* 0x0000000f000f7308 */ /* 0x000ea20000001000 */
[----:B------:R-:W-:Y:S01]  /*02f0*/  FSEL R16, R16, 1, P1 ;  /* 0x3f80000010107808 */ /* 0x000fe20000800000 */
[----:B------:R-:W-:Y:S01]  /*0300*/  @!P2 FMUL R17, R17, 16777216 ;  /* 0x4b8000001111a820 */ /* 0x000fe20000400000 */
[----:B----4-:R-:W-:-:S03]  /*0310*/  FADD R4, R4, -R6 ;  /* 0x8000000604047221 */ /* 0x010fc60000000000 */
[----:B------:R-:W-:Y:S01]  /*0320*/  @!P3 FMUL R16, R16, 16777216 ;  /* 0x4b8000001010b820 */ /* 0x000fe20000400000 */
[----:B-1----:R-:W-:Y:S01]  /*0330*/  FMUL R17, R14, R17 ;  /* 0x000000110e117220 */ /* 0x002fe20000400000 */
[----:B------:R-:W-:-:S03]  /*0340*/  FADD R5, R5, -R7 ;  /* 0x8000000705057221 */ /* 0x000fc60000000000 */
[----:B------:R-:W-:Y:S01]  /*0350*/  FMUL R17, R4, R17 ;  /* 0x0000001104117220 */ /* 0x000fe20000400000 */
[----:B--2---:R-:W-:-:S03]  /*0360*/  FMUL R16, R15, R16 ;  /* 0x000000100f107220 */ /* 0x004fc60000400000 */
[----:B-----5:R-:W-:Y:S01]  /*0370*/  FFMA R17, R8, R17, R10 ;  /* 0x0000001108117223 */ /* 0x020fe2000000000a */
[----:B------:R-:W-:-:S04]  /*0380*/  FMUL R16, R5, R16 ;  /* 0x0000001005107220 */ /* 0x000fc80000400000 */
[----:B------:R-:W-:Y:S01]  /*0390*/  FFMA R16, R9, R16, R11 ;  /* 0x0000001009107223 */ /* 0x000fe2000000000b */
[----:B---3--:R-:W-:Y:S01]  /*03a0*/  FSETP.GEU.AND P0, PT, R17, -R12, PT ;  /* 0x8000000c1100720b */ /* 0x008fe20003f0e000 */
[----:B------:R-:W-:Y:S02]  /*03b0*/  FADD R12, R12, R17 ;  /* 0x000000110c0c7221 */ /* 0x000fe40000000000 */
[----:B------:R-:W-:Y:S01]  /*03c0*/  FADD R4, R13, R16 ;  /* 0x000000100d047221 */ /* 0x000fe20000000000 */
[----:B------:R-:W-:Y:S01]  /*03d0*/  FSETP.GEU.AND P1, PT, R16, -R13, PT ;  /* 0x8000000d1000720b */ /* 0x000fe20003f2e000 */
[----:B0-----:R-:W-:Y:S01]  /*03e0*/  IMAD.WIDE R2, R0, 0x4, R2 ;  /* 0x0000000400027825 */ /* 0x001fe200078e0202 */
[----:B------:R-:W-:Y:S02]  /*03f0*/  FSEL R12, R12, RZ, P0 ;  /* 0x000000ff0c0c7208 */ /* 0x000fe40000000000 */
[----:B------:R-:W-:-:S05]  /*0400*/  FSEL R13, R4, RZ, P1 ;  /* 0x000000ff040d7208 */ /* 0x000fca0000800000 */
[----:B------:R-:W-:Y:S01]  /*0410*/  STG.E.64 desc[UR4][R2.64], R12 ;  /* 0x0000000c02007986 */ /* 0x000fe2000c101b04 */
[----:B------:R-:W-:Y:S05]  /*0420*/  EXIT ;  /* 0x000000000000794d */ /* 0x000fea0003800000 */
.L_x_0:
[----:B------:R-:W-:-:S00]  /*0430*/  BRA `(.L_x_0) ;  /* 0xfffffffc00fc7947 */ /* 0x000fc0000383ffff */
[----:B------:R-:W-:-:S00]  /*0440*/  NOP ;  /* 0x0000000000007918 */ /* 0x000fc00000000000 */
        /* <DEDUP_REMOVED lines=11> */
.L_x_1:


//--------------------- .nv.global.init           --------------------------
	.section	.nv.global.init,"aw",@progbits
.nv.global.init:
	.type		_$_str,@object
	.size		_$_str,(_$_str_$_2 - _$_str)
_$_str:
        /*0000*/ 	.byte	0x5f, 0x5f, 0x43, 0x55, 0x44, 0x41, 0x5f, 0x46, 0x54, 0x5a, 0x00
	.type		_$_str_$_2,@object
	.size		_$_str_$_2,(.L_1 - _$_str_$_2)
_$_str_$_2:
        /*000b*/ 	.byte	0x5f, 0x5f, 0x43, 0x55, 0x44, 0x41, 0x5f, 0x50, 0x52, 0x45, 0x43, 0x5f, 0x53, 0x51, 0x52, 0x54
        /*001b*/ 	.byte	0x00
.L_1:


//--------------------- .nv.constant0.triton_poi_fused__native_batch_norm_legit_no_training_add_relu_22 --------------------------
	.section	.nv.constant0.triton_poi_fused__native_batch_norm_legit_no_training_add_relu_22,"a",@progbits
	.sectionflags	@""
	.align	4
.nv.constant0.triton_poi_fused__native_batch_norm_legit_no_training_add_relu_22:
	.zero		588
